//
// Generated by NVIDIA NVVM Compiler
//
// Compiler Build ID: CL-36424714
// Cuda compilation tools, release 13.0, V13.0.88
// Based on NVVM 20.0.0
//

.version 9.0
.target sm_100
.address_size 64

	// .globl	_Z23pitch_correction_kernelPKfPfif

.visible .entry _Z23pitch_correction_kernelPKfPfif(
	.param .u64 .ptr .align 1 _Z23pitch_correction_kernelPKfPfif_param_0,
	.param .u64 .ptr .align 1 _Z23pitch_correction_kernelPKfPfif_param_1,
	.param .u32 _Z23pitch_correction_kernelPKfPfif_param_2,
	.param .f32 _Z23pitch_correction_kernelPKfPfif_param_3
)
{
	.reg .pred 	%p<4>;
	.reg .b32 	%r<7>;
	.reg .b32 	%f<15>;
	.reg .b64 	%rd<15>;

	ld.param.u64 	%rd3, [_Z23pitch_correction_kernelPKfPfif_param_0];
	ld.param.u64 	%rd4, [_Z23pitch_correction_kernelPKfPfif_param_1];
	ld.param.u32 	%r2, [_Z23pitch_correction_kernelPKfPfif_param_2];
	ld.param.f32 	%f2, [_Z23pitch_correction_kernelPKfPfif_param_3];
	cvta.to.global.u64 	%rd1, %rd4;
	cvta.to.global.u64 	%rd2, %rd3;
	mov.u32 	%r3, %ctaid.x;
	mov.u32 	%r4, %ntid.x;
	mov.u32 	%r5, %tid.x;
	mad.lo.s32 	%r1, %r3, %r4, %r5;
	setp.ge.s32 	%p1, %r1, %r2;
	@%p1 bra 	$L__BB0_6;
	cvt.rn.f32.s32 	%f3, %r1;
	fma.rn.f32 	%f1, %f2, 0f41200000, %f3;
	setp.geu.f32 	%p2, %f1, 0f00000000;
	@%p2 bra 	$L__BB0_3;
	ld.global.f32 	%f14, [%rd2];
	mul.wide.s32 	%rd13, %r1, 4;
	add.s64 	%rd14, %rd1, %rd13;
	st.global.f32 	[%rd14], %f14;
	bra.uni 	$L__BB0_6;
$L__BB0_3:
	cvt.rn.f32.s32 	%f4, %r2;
	setp.ltu.f32 	%p3, %f1, %f4;
	@%p3 bra 	$L__BB0_5;
	mul.wide.s32 	%rd5, %r2, 4;
	add.s64 	%rd6, %rd2, %rd5;
	ld.global.f32 	%f5, [%rd6+-4];
	mul.wide.s32 	%rd7, %r1, 4;
	add.s64 	%rd8, %rd1, %rd7;
	st.global.f32 	[%rd8], %f5;
	bra.uni 	$L__BB0_6;
$L__BB0_5:
	cvt.rzi.s32.f32 	%r6, %f1;
	cvt.rn.f32.s32 	%f6, %r6;
	sub.f32 	%f7, %f1, %f6;
	mov.f32 	%f8, 0f3F800000;
	sub.f32 	%f9, %f8, %f7;
	mul.wide.s32 	%rd9, %r6, 4;
	add.s64 	%rd10, %rd2, %rd9;
	ld.global.f32 	%f10, [%rd10];
	ld.global.f32 	%f11, [%rd10+4];
	mul.f32 	%f12, %f7, %f11;
	fma.rn.f32 	%f13, %f9, %f10, %f12;
	mul.wide.s32 	%rd11, %r1, 4;
	add.s64 	%rd12, %rd1, %rd11;
	st.global.f32 	[%rd12], %f13;
$L__BB0_6:
	ret;

}


// ===== COMPILED SASS (sm_100) =====

	.target	sm_100

	.elftype	@"ET_EXEC"


//--------------------- .note.nv.tkinfo           --------------------------
	.section	.note.nv.tkinfo,"",@"SHT_NOTE"
	.sectionflags	@"SHF_NOTE_NV_TKINFO"
	.tkinfo
        /*0018*/ 	.word	0x00000002
        /*0030*/ 	.string	""
        /*0030*/ 	.string	"ptxas"
        /*0030*/ 	.string	"Cuda compilation tools, release 13.0, V13.0.88"
        /*0030*/ 	.string	"Build cuda_13.0.r13.0/compiler.36424714_0"
        /*0030*/ 	.string	"-arch sm_100 -m 64 "



//--------------------- .note.nv.cuinfo           --------------------------
	.section	.note.nv.cuinfo,"",@"SHT_NOTE"
	.sectionflags	@"SHF_NOTE_NV_CUINFO"
        /*0018*/ 	.short	0x0002
        /*001a*/ 	.short	0x0064
        /*001c*/ 	.short	0x0082
	.zero		2


//--------------------- .nv.info                  --------------------------
	.section	.nv.info,"",@"SHT_CUDA_INFO"
	.align	4


	//----- nvinfo : EIATTR_REGCOUNT
	.align		4
        /*0000*/ 	.byte	0x04, 0x2f
        /*0002*/ 	.short	(.L_1 - .L_0)
	.align		4
.L_0:
        /*0004*/ 	.word	index@(_Z23pitch_correction_kernelPKfPfif)
        /*0008*/ 	.word	0x0000000d


	//----- nvinfo : EIATTR_FRAME_SIZE
	.align		4
.L_1:
        /*000c*/ 	.byte	0x04, 0x11
        /*000e*/ 	.short	(.L_3 - .L_2)
	.align		4
.L_2:
        /*0010*/ 	.word	index@(_Z23pitch_correction_kernelPKfPfif)
        /*0014*/ 	.word	0x00000000


	//----- nvinfo : EIATTR_MIN_STACK_SIZE
	.align		4
.L_3:
        /*0018*/ 	.byte	0x04, 0x12
        /*001a*/ 	.short	(.L_5 - .L_4)
	.align		4
.L_4:
        /*001c*/ 	.word	index@(_Z23pitch_correction_kernelPKfPfif)
        /*0020*/ 	.word	0x00000000
.L_5:


//--------------------- .nv.compat                --------------------------
	.section	.nv.compat,"",@"SHT_CUDA_COMPAT_INFO"
	.align	4
        /*0000*/ 	.byte	0x02, 0x09, 0x00, 0x00, 0x02, 0x02, 0x01, 0x00, 0x02, 0x05, 0x05, 0x00, 0x03, 0x07, 0x01, 0x01
        /*0010*/ 	.byte	0x02, 0x03, 0x00, 0x00, 0x02, 0x06, 0x01, 0x00, 0x04, 0x0b, 0x08, 0x00, 0x09, 0x00, 0x00, 0x00
        /*0020*/ 	.byte	0x00, 0x00, 0x00, 0x00


//--------------------- .nv.info._Z23pitch_correction_kernelPKfPfif --------------------------
	.section	.nv.info._Z23pitch_correction_kernelPKfPfif,"",@"SHT_CUDA_INFO"
	.sectionflags	@""
	.align	4


	//----- nvinfo : EIATTR_CUDA_API_VERSION
	.align		4
        /*0000*/ 	.byte	0x04, 0x37
        /*0002*/ 	.short	(.L_7 - .L_6)
.L_6:
        /*0004*/ 	.word	0x00000082


	//----- nvinfo : EIATTR_KPARAM_INFO
	.align		4
.L_7:
        /*0008*/ 	.byte	0x04, 0x17
        /*000a*/ 	.short	(.L_9 - .L_8)
.L_8:
        /*000c*/ 	.word	0x00000000
        /*0010*/ 	.short	0x0003
        /*0012*/ 	.short	0x0014
        /*0014*/ 	.byte	0x00, 0xf0, 0x11, 0x00


	//----- nvinfo : EIATTR_KPARAM_INFO
	.align		4
.L_9:
        /*0018*/ 	.byte	0x04, 0x17
        /*001a*/ 	.short	(.L_11 - .L_10)
.L_10:
        /*001c*/ 	.word	0x00000000
        /*0020*/ 	.short	0x0002
        /*0022*/ 	.short	0x0010
        /*0024*/ 	.byte	0x00, 0xf0, 0x11, 0x00


	//----- nvinfo : EIATTR_KPARAM_INFO
	.align		4
.L_11:
        /*0028*/ 	.byte	0x04, 0x17
        /*002a*/ 	.short	(.L_13 - .L_12)
.L_12:
        /*002c*/ 	.word	0x00000000
        /*0030*/ 	.short	0x0001
        /*0032*/ 	.short	0x0008
        /*0034*/ 	.byte	0x00, 0xf5, 0x21, 0x00


	//----- nvinfo : EIATTR_KPARAM_INFO
	.align		4
.L_13:
        /*0038*/ 	.byte	0x04, 0x17
        /*003a*/ 	.short	(.L_15 - .L_14)
.L_14:
        /*003c*/ 	.word	0x00000000
        /*0040*/ 	.short	0x0000
        /*0042*/ 	.short	0x0000
        /*0044*/ 	.byte	0x00, 0xf5, 0x21, 0x00


	//----- nvinfo : EIATTR_SPARSE_MMA_MASK
	.align		4
.L_15:
        /*0048*/ 	.byte	0x03, 0x50
        /*004a*/ 	.short	0x0000


	//----- nvinfo : EIATTR_MAXREG_COUNT
	.align		4
        /*004c*/ 	.byte	0x03, 0x1b
        /*004e*/ 	.short	0x00ff


	//----- nvinfo : EIATTR_MERCURY_ISA_VERSION
	.align		4
        /*0050*/ 	.byte	0x03, 0x5f
        /*0052*/ 	.short	0x0101


	//----- nvinfo : EIATTR_VRC_CTA_INIT_COUNT
	.align		4
        /*0054*/ 	.byte	0x02, 0x4a
	.zero		1
	.zero		1


	//----- nvinfo : EIATTR_EXIT_INSTR_OFFSETS
	.align		4
        /*0058*/ 	.byte	0x04, 0x1c
        /*005a*/ 	.short	(.L_17 - .L_16)


	//   ....[0]....
.L_16:
        /*005c*/ 	.word	0x00000070


	//   ....[1]....
        /*0060*/ 	.word	0x00000130


	//   ....[2]....
        /*0064*/ 	.word	0x000001d0


	//   ....[3]....
        /*0068*/ 	.word	0x000002b0


	//----- nvinfo : EIATTR_CRS_STACK_SIZE
	.align		4
.L_17:
        /*006c*/ 	.byte	0x04, 0x1e
        /*006e*/ 	.short	(.L_19 - .L_18)
.L_18:
        /*0070*/ 	.word	0x00000000


	//----- nvinfo : EIATTR_CBANK_PARAM_SIZE
	.align		4
.L_19:
        /*0074*/ 	.byte	0x03, 0x19
        /*0076*/ 	.short	0x0018


	//----- nvinfo : EIATTR_PARAM_CBANK
	.align		4
        /*0078*/ 	.byte	0x04, 0x0a
        /*007a*/ 	.short	(.L_21 - .L_20)
	.align		4
.L_20:
        /*007c*/ 	.word	index@(.nv.constant0._Z23pitch_correction_kernelPKfPfif)
        /*0080*/ 	.short	0x0380
        /*0082*/ 	.short	0x0018


	//----- nvinfo : EIATTR_SW_WAR
	.align		4
.L_21:
        /*0084*/ 	.byte	0x04, 0x36
        /*0086*/ 	.short	(.L_23 - .L_22)
.L_22:
        /*0088*/ 	.word	0x00000008
.L_23:


//--------------------- .nv.callgraph             --------------------------
	.section	.nv.callgraph,"",@"SHT_CUDA_CALLGRAPH"
	.align	4
	.sectionentsize	8
	.align		4
        /*0000*/ 	.word	0x00000000
	.align		4
        /*0004*/ 	.word	0xffffffff
	.align		4
        /*0008*/ 	.word	0x00000000
	.align		4
        /*000c*/ 	.word	0xfffffffe
	.align		4
        /*0010*/ 	.word	0x00000000
	.align		4
        /*0014*/ 	.word	0xfffffffd
	.align		4
        /*0018*/ 	.word	0x00000000
	.align		4
        /*001c*/ 	.word	0xfffffffc


//--------------------- .text._Z23pitch_correction_kernelPKfPfif --------------------------
	.section	.text._Z23pitch_correction_kernelPKfPfif,"ax",@progbits
	.align	128
        .global         _Z23pitch_correction_kernelPKfPfif
        .type           _Z23pitch_correction_kernelPKfPfif,@function
        .size           _Z23pitch_correction_kernelPKfPfif,(.L_x_3 - _Z23pitch_correction_kernelPKfPfif)
        .other          _Z23pitch_correction_kernelPKfPfif,@"STO_CUDA_ENTRY STV_DEFAULT"
_Z23pitch_correction_kernelPKfPfif:
.text._Z23pitch_correction_kernelPKfPfif:
[----:B------:R-:W-:Y:S01]  /*0000*/  LDC R1, c[0x0][0x37c] ;  /* 0x0000df00ff017b82 */ /* 0x000fe20000000800 */
[----:B------:R-:W0:Y:S07]  /*0010*/  S2R R3, SR_TID.X ;  /* 0x0000000000037919 */ /* 0x000e2e0000002100 */
[----:B------:R-:W0:Y:S08]  /*0020*/  S2UR UR4, SR_CTAID.X ;  /* 0x00000000000479c3 */ /* 0x000e300000002500 */
[----:B------:R-:W0:Y:S08]  /*0030*/  LDC R0, c[0x0][0x360] ;  /* 0x0000d800ff007b82 */ /* 0x000e300000000800 */
[----:B------:R-:W1:Y:S01]  /*0040*/  LDC R5, c[0x0][0x390] ;  /* 0x0000e400ff057b82 */ /* 0x000e620000000800 */
[----:B0-----:R-:W-:-:S05]  /*0050*/  IMAD R0, R0, UR4, R3 ;  /* 0x0000000400007c24 */ /* 0x001fca000f8e0203 */
[----:B-1----:R-:W-:-:S13]  /*0060*/  ISETP.GE.AND P0, PT, R0, R5, PT ;  /* 0x000000050000720c */ /* 0x002fda0003f06270 */
[----:B------:R-:W-:Y:S05]  /*0070*/  @P0 EXIT ;  /* 0x000000000000094d */ /* 0x000fea0003800000 */
[----:B------:R-:W0:Y:S01]  /*0080*/  LDC R3, c[0x0][0x394] ;  /* 0x0000e500ff037b82 */ /* 0x000e220000000800 */
[----:B------:R-:W-:Y:S01]  /*0090*/  I2FP.F32.S32 R2, R0 ;  /* 0x0000000000027245 */ /* 0x000fe20000201400 */
[----:B------:R-:W1:Y:S04]  /*00a0*/  LDCU.64 UR4, c[0x0][0x358] ;  /* 0x00006b00ff0477ac */ /* 0x000e680008000a00 */
[----:B0-----:R-:W-:-:S05]  /*00b0*/  FFMA R6, R3, 10, R2 ;  /* 0x4120000003067823 */ /* 0x001fca0000000002 */
[----:B------:R-:W-:-:S13]  /*00c0*/  FSETP.GEU.AND P0, PT, R6, RZ, PT ;  /* 0x000000ff0600720b */ /* 0x000fda0003f0e000 */
[----:B-1----:R-:W-:Y:S05]  /*00d0*/  @P0 BRA `(.L_x_0) ;  /* 0x0000000000180947 */ /* 0x002fea0003800000 */
[----:B------:R-:W0:Y:S08]  /*00e0*/  LDC.64 R2, c[0x0][0x380] ;  /* 0x0000e000ff027b82 */ /* 0x000e300000000a00 */
[----:B------:R-:W1:Y:S01]  /*00f0*/  LDC.64 R4, c[0x0][0x388] ;  /* 0x0000e200ff047b82 */ /* 0x000e620000000a00 */
[----:B0-----:R-:W2:Y:S01]  /*0100*/  LDG.E R3, desc[UR4][R2.64] ;  /* 0x0000000402037981 */ /* 0x001ea2000c1e1900 */
[----:B-1----:R-:W-:-:S05]  /*0110*/  IMAD.WIDE R4, R0, 0x4, R4 ;  /* 0x0000000400047825 */ /* 0x002fca00078e0204 */
[----:B--2---:R-:W-:Y:S01]  /*0120*/  STG.E desc[UR4][R4.64], R3 ;  /* 0x0000000304007986 */ /* 0x004fe2000c101904 */
[----:B------:R-:W-:Y:S05]  /*0130*/  EXIT ;  /* 0x000000000000794d */ /* 0x000fea0003800000 */
.L_x_0:
[----:B------:R-:W-:-:S04]  /*0140*/  I2FP.F32.S32 R3, R5 ;  /* 0x0000000500037245 */ /* 0x000fc80000201400 */
[----:B------:R-:W-:-:S13]  /*0150*/  FSETP.GE.AND P0, PT, R6, R3, PT ;  /* 0x000000030600720b */ /* 0x000fda0003f06000 */
[----:B------:R-:W-:Y:S05]  /*0160*/  @!P0 BRA `(.L_x_1) ;  /* 0x00000000001c8947 */ /* 0x000fea0003800000 */
[----:B------:R-:W0:Y:S02]  /*0170*/  LDC.64 R2, c[0x0][0x380] ;  /* 0x0000e000ff027b82 */ /* 0x000e240000000a00 */
[----:B0-----:R-:W-:-:S06]  /*0180*/  IMAD.WIDE R2, R5, 0x4, R2 ;  /* 0x0000000405027825 */ /* 0x001fcc00078e0202 */
[----:B------:R-:W0:Y:S01]  /*0190*/  LDC.64 R4, c[0x0][0x388] ;  /* 0x0000e200ff047b82 */ /* 0x000e220000000a00 */
[----:B------:R-:W2:Y:S01]  /*01a0*/  LDG.E R3, desc[UR4][R2.64+-0x4] ;  /* 0xfffffc0402037981 */ /* 0x000ea2000c1e1900 */
[----:B0-----:R-:W-:-:S05]  /*01b0*/  IMAD.WIDE R4, R0, 0x4, R4 ;  /* 0x0000000400047825 */ /* 0x001fca00078e0204 */
[----:B--2---:R-:W-:Y:S01]  /*01c0*/  STG.E desc[UR4][R4.64], R3 ;  /* 0x0000000304007986 */ /* 0x004fe2000c101904 */
[----:B------:R-:W-:Y:S05]  /*01d0*/  EXIT ;  /* 0x000000000000794d */ /* 0x000fea0003800000 */
.L_x_1:
[----:B------:R-:W0:Y:S01]  /*01e0*/  LDC.64 R2, c[0x0][0x380] ;  /* 0x0000e000ff027b82 */ /* 0x000e220000000a00 */
[----:B------:R-:W0:Y:S07]  /*01f0*/  F2I.TRUNC.NTZ R7, R6 ;  /* 0x0000000600077305 */ /* 0x000e2e000020f100 */
[----:B------:R-:W1:Y:S01]  /*0200*/  LDC.64 R4, c[0x0][0x388] ;  /* 0x0000e200ff047b82 */ /* 0x000e620000000a00 */
[----:B0-----:R-:W-:-:S05]  /*0210*/  IMAD.WIDE R2, R7, 0x4, R2 ;  /* 0x0000000407027825 */ /* 0x001fca00078e0202 */
[----:B------:R-:W2:Y:S04]  /*0220*/  LDG.E R10, desc[UR4][R2.64+0x4] ;  /* 0x00000404020a7981 */ /* 0x000ea8000c1e1900 */
[----:B------:R-:W3:Y:S01]  /*0230*/  LDG.E R8, desc[UR4][R2.64] ;  /* 0x0000000402087981 */ /* 0x000ee2000c1e1900 */
[----:B------:R-:W-:Y:S01]  /*0240*/  I2FP.F32.S32 R7, R7 ;  /* 0x0000000700077245 */ /* 0x000fe20000201400 */
[----:B-1----:R-:W-:-:S04]  /*0250*/  IMAD.WIDE R4, R0, 0x4, R4 ;  /* 0x0000000400047825 */ /* 0x002fc800078e0204 */
[----:B------:R-:W-:-:S04]  /*0260*/  FADD R7, R6, -R7 ;  /* 0x8000000706077221 */ /* 0x000fc80000000000 */
[C---:B--2---:R-:W-:Y:S01]  /*0270*/  FMUL R10, R7.reuse, R10 ;  /* 0x0000000a070a7220 */ /* 0x044fe20000400000 */
[----:B------:R-:W-:-:S04]  /*0280*/  FADD R7, -R7, 1 ;  /* 0x3f80000007077421 */ /* 0x000fc80000000100 */
[----:B---3--:R-:W-:-:S05]  /*0290*/  FFMA R7, R7, R8, R10 ;  /* 0x0000000807077223 */ /* 0x008fca000000000a */
[----:B------:R-:W-:Y:S01]  /*02a0*/  STG.E desc[UR4][R4.64], R7 ;  /* 0x0000000704007986 */ /* 0x000fe2000c101904 */
[----:B------:R-:W-:Y:S05]  /*02b0*/  EXIT ;  /* 0x000000000000794d */ /* 0x000fea0003800000 */
.L_x_2:
[----:B------:R-:W-:-:S00]  /*02c0*/  BRA `(.L_x_2) ;  /* 0xfffffffc00fc7947 */ /* 0x000fc0000383ffff */
[----:B------:R-:W-:-:S00]  /*02d0*/  NOP ;  /* 0x0000000000007918 */ /* 0x000fc00000000000 */
        /* <DEDUP_REMOVED lines=10> */
.L_x_3:


//--------------------- .nv.shared.reserved.0     --------------------------
	.section	.nv.shared.reserved.0,"aw",@nobits
	.weak		__nv_reservedSMEM_offset_0_alias
	.size		__nv_reservedSMEM_offset_0_alias, 0, 64
	.other		__nv_reservedSMEM_offset_0_alias,@"STO_CUDA_RESERVED_SHARED STV_DEFAULT"
__nv_reservedSMEM_offset_0_alias:
	.zero		0
	.zero		64


//--------------------- .nv.constant0._Z23pitch_correction_kernelPKfPfif --------------------------
	.section	.nv.constant0._Z23pitch_correction_kernelPKfPfif,"a",@progbits
	.sectionflags	@""
	.align	4
.nv.constant0._Z23pitch_correction_kernelPKfPfif:
	.zero		920


//--------------------- SYMBOLS --------------------------

	.type		.nv.reservedSmem.offset0,@object
	.size		.nv.reservedSmem.offset0,0x4
